//
// Generated by NVIDIA NVVM Compiler
//
// Compiler Build ID: CL-36424714
// Cuda compilation tools, release 13.0, V13.0.88
// Based on NVVM 20.0.0
//

.version 9.0
.target sm_100
.address_size 64

	// .globl	_Z11kernel_implPKhmPhm

.visible .entry _Z11kernel_implPKhmPhm(
	.param .u64 .ptr .align 1 _Z11kernel_implPKhmPhm_param_0,
	.param .u64 _Z11kernel_implPKhmPhm_param_1,
	.param .u64 .ptr .align 1 _Z11kernel_implPKhmPhm_param_2,
	.param .u64 _Z11kernel_implPKhmPhm_param_3
)
{
	.reg .b16 	%rs<17>;
	.reg .b32 	%r<15>;
	.reg .b32 	%f<33>;
	.reg .b64 	%rd<17>;

	ld.param.u64 	%rd1, [_Z11kernel_implPKhmPhm_param_0];
	ld.param.u64 	%rd2, [_Z11kernel_implPKhmPhm_param_1];
	ld.param.u64 	%rd3, [_Z11kernel_implPKhmPhm_param_2];
	ld.param.u64 	%rd4, [_Z11kernel_implPKhmPhm_param_3];
	cvta.to.global.u64 	%rd5, %rd1;
	mov.u32 	%r1, %ctaid.x;
	shl.b32 	%r2, %r1, 5;
	mov.u32 	%r3, %tid.x;
	add.s32 	%r4, %r2, %r3;
	mov.u32 	%r5, %ctaid.y;
	shl.b32 	%r6, %r5, 5;
	mov.u32 	%r7, %tid.y;
	add.s32 	%r8, %r6, %r7;
	shl.b32 	%r9, %r4, 1;
	cvt.u32.u64 	%r10, %rd2;
	mul.lo.s32 	%r11, %r8, %r10;
	shl.b32 	%r12, %r11, 1;
	add.s32 	%r13, %r9, %r12;
	cvt.s64.s32 	%rd6, %r13;
	add.s64 	%rd7, %rd5, %rd6;
	ld.global.u8 	%rs1, [%rd7];
	cvt.rn.f32.u16 	%f1, %rs1;
	cvt.s64.s32 	%rd8, %rd2;
	add.s64 	%rd9, %rd7, %rd8;
	ld.global.u8 	%rs2, [%rd9];
	cvt.rn.f32.u16 	%f2, %rs2;
	add.f32 	%f3, %f1, %f2;
	add.s64 	%rd10, %rd9, %rd8;
	ld.global.u8 	%rs3, [%rd10];
	cvt.rn.f32.u16 	%f4, %rs3;
	add.f32 	%f5, %f3, %f4;
	add.s64 	%rd11, %rd10, %rd8;
	ld.global.u8 	%rs4, [%rd11];
	cvt.rn.f32.u16 	%f6, %rs4;
	add.f32 	%f7, %f5, %f6;
	ld.global.u8 	%rs5, [%rd7+1];
	cvt.rn.f32.u16 	%f8, %rs5;
	add.f32 	%f9, %f7, %f8;
	ld.global.u8 	%rs6, [%rd9+1];
	cvt.rn.f32.u16 	%f10, %rs6;
	add.f32 	%f11, %f9, %f10;
	ld.global.u8 	%rs7, [%rd10+1];
	cvt.rn.f32.u16 	%f12, %rs7;
	add.f32 	%f13, %f11, %f12;
	ld.global.u8 	%rs8, [%rd11+1];
	cvt.rn.f32.u16 	%f14, %rs8;
	add.f32 	%f15, %f13, %f14;
	ld.global.u8 	%rs9, [%rd7+2];
	cvt.rn.f32.u16 	%f16, %rs9;
	add.f32 	%f17, %f15, %f16;
	ld.global.u8 	%rs10, [%rd9+2];
	cvt.rn.f32.u16 	%f18, %rs10;
	add.f32 	%f19, %f17, %f18;
	ld.global.u8 	%rs11, [%rd10+2];
	cvt.rn.f32.u16 	%f20, %rs11;
	add.f32 	%f21, %f19, %f20;
	ld.global.u8 	%rs12, [%rd11+2];
	cvt.rn.f32.u16 	%f22, %rs12;
	add.f32 	%f23, %f21, %f22;
	ld.global.u8 	%rs13, [%rd7+3];
	cvt.rn.f32.u16 	%f24, %rs13;
	add.f32 	%f25, %f23, %f24;
	ld.global.u8 	%rs14, [%rd9+3];
	cvt.rn.f32.u16 	%f26, %rs14;
	add.f32 	%f27, %f25, %f26;
	ld.global.u8 	%rs15, [%rd10+3];
	cvt.rn.f32.u16 	%f28, %rs15;
	add.f32 	%f29, %f27, %f28;
	ld.global.u8 	%rs16, [%rd11+3];
	cvt.rn.f32.u16 	%f30, %rs16;
	add.f32 	%f31, %f29, %f30;
	cvta.to.global.u64 	%rd12, %rd3;
	mul.f32 	%f32, %f31, 0f3D800000;
	cvt.rzi.u32.f32 	%r14, %f32;
	cvt.u64.u32 	%rd13, %r8;
	cvt.s64.s32 	%rd14, %r4;
	mad.lo.s64 	%rd15, %rd4, %rd13, %rd14;
	add.s64 	%rd16, %rd12, %rd15;
	st.global.u8 	[%rd16], %r14;
	ret;

}


// ===== COMPILED SASS (sm_100) =====

	.target	sm_100

	.elftype	@"ET_EXEC"


//--------------------- .note.nv.tkinfo           --------------------------
	.section	.note.nv.tkinfo,"",@"SHT_NOTE"
	.sectionflags	@"SHF_NOTE_NV_TKINFO"
	.tkinfo
        /*0018*/ 	.word	0x00000002
        /*0030*/ 	.string	""
        /*0030*/ 	.string	"ptxas"
        /*0030*/ 	.string	"Cuda compilation tools, release 13.0, V13.0.88"
        /*0030*/ 	.string	"Build cuda_13.0.r13.0/compiler.36424714_0"
        /*0030*/ 	.string	"-arch sm_100 -m 64 "



//--------------------- .note.nv.cuinfo           --------------------------
	.section	.note.nv.cuinfo,"",@"SHT_NOTE"
	.sectionflags	@"SHF_NOTE_NV_CUINFO"
        /*0018*/ 	.short	0x0002
        /*001a*/ 	.short	0x0064
        /*001c*/ 	.short	0x0082
	.zero		2


//--------------------- .nv.info                  --------------------------
	.section	.nv.info,"",@"SHT_CUDA_INFO"
	.align	4


	//----- nvinfo : EIATTR_REGCOUNT
	.align		4
        /*0000*/ 	.byte	0x04, 0x2f
        /*0002*/ 	.short	(.L_1 - .L_0)
	.align		4
.L_0:
        /*0004*/ 	.word	index@(_Z11kernel_implPKhmPhm)
        /*0008*/ 	.word	0x0000001e


	//----- nvinfo : EIATTR_FRAME_SIZE
	.align		4
.L_1:
        /*000c*/ 	.byte	0x04, 0x11
        /*000e*/ 	.short	(.L_3 - .L_2)
	.align		4
.L_2:
        /*0010*/ 	.word	index@(_Z11kernel_implPKhmPhm)
        /*0014*/ 	.word	0x00000000


	//----- nvinfo : EIATTR_MIN_STACK_SIZE
	.align		4
.L_3:
        /*0018*/ 	.byte	0x04, 0x12
        /*001a*/ 	.short	(.L_5 - .L_4)
	.align		4
.L_4:
        /*001c*/ 	.word	index@(_Z11kernel_implPKhmPhm)
        /*0020*/ 	.word	0x00000000
.L_5:


//--------------------- .nv.compat                --------------------------
	.section	.nv.compat,"",@"SHT_CUDA_COMPAT_INFO"
	.align	4
        /*0000*/ 	.byte	0x02, 0x09, 0x00, 0x00, 0x02, 0x02, 0x01, 0x00, 0x02, 0x05, 0x05, 0x00, 0x03, 0x07, 0x01, 0x01
        /*0010*/ 	.byte	0x02, 0x03, 0x00, 0x00, 0x02, 0x06, 0x01, 0x00, 0x04, 0x0b, 0x08, 0x00, 0x09, 0x00, 0x00, 0x00
        /*0020*/ 	.byte	0x00, 0x00, 0x00, 0x00


//--------------------- .nv.info._Z11kernel_implPKhmPhm --------------------------
	.section	.nv.info._Z11kernel_implPKhmPhm,"",@"SHT_CUDA_INFO"
	.sectionflags	@""
	.align	4


	//----- nvinfo : EIATTR_CUDA_API_VERSION
	.align		4
        /*0000*/ 	.byte	0x04, 0x37
        /*0002*/ 	.short	(.L_7 - .L_6)
.L_6:
        /*0004*/ 	.word	0x00000082


	//----- nvinfo : EIATTR_KPARAM_INFO
	.align		4
.L_7:
        /*0008*/ 	.byte	0x04, 0x17
        /*000a*/ 	.short	(.L_9 - .L_8)
.L_8:
        /*000c*/ 	.word	0x00000000
        /*0010*/ 	.short	0x0003
        /*0012*/ 	.short	0x0018
        /*0014*/ 	.byte	0x00, 0xf0, 0x21, 0x00


	//----- nvinfo : EIATTR_KPARAM_INFO
	.align		4
.L_9:
        /*0018*/ 	.byte	0x04, 0x17
        /*001a*/ 	.short	(.L_11 - .L_10)
.L_10:
        /*001c*/ 	.word	0x00000000
        /*0020*/ 	.short	0x0002
        /*0022*/ 	.short	0x0010
        /*0024*/ 	.byte	0x00, 0xf5, 0x21, 0x00


	//----- nvinfo : EIATTR_KPARAM_INFO
	.align		4
.L_11:
        /*0028*/ 	.byte	0x04, 0x17
        /*002a*/ 	.short	(.L_13 - .L_12)
.L_12:
        /*002c*/ 	.word	0x00000000
        /*0030*/ 	.short	0x0001
        /*0032*/ 	.short	0x0008
        /*0034*/ 	.byte	0x00, 0xf0, 0x21, 0x00


	//----- nvinfo : EIATTR_KPARAM_INFO
	.align		4
.L_13:
        /*0038*/ 	.byte	0x04, 0x17
        /*003a*/ 	.short	(.L_15 - .L_14)
.L_14:
        /*003c*/ 	.word	0x00000000
        /*0040*/ 	.short	0x0000
        /*0042*/ 	.short	0x0000
        /*0044*/ 	.byte	0x00, 0xf5, 0x21, 0x00


	//----- nvinfo : EIATTR_SPARSE_MMA_MASK
	.align		4
.L_15:
        /*0048*/ 	.byte	0x03, 0x50
        /*004a*/ 	.short	0x0000


	//----- nvinfo : EIATTR_MAXREG_COUNT
	.align		4
        /*004c*/ 	.byte	0x03, 0x1b
        /*004e*/ 	.short	0x00ff


	//----- nvinfo : EIATTR_MERCURY_ISA_VERSION
	.align		4
        /*0050*/ 	.byte	0x03, 0x5f
        /*0052*/ 	.short	0x0101


	//----- nvinfo : EIATTR_VRC_CTA_INIT_COUNT
	.align		4
        /*0054*/ 	.byte	0x02, 0x4a
	.zero		1
	.zero		1


	//----- nvinfo : EIATTR_EXIT_INSTR_OFFSETS
	.align		4
        /*0058*/ 	.byte	0x04, 0x1c
        /*005a*/ 	.short	(.L_17 - .L_16)


	//   ....[0]....
.L_16:
        /*005c*/ 	.word	0x000004d0


	//----- nvinfo : EIATTR_CBANK_PARAM_SIZE
	.align		4
.L_17:
        /*0060*/ 	.byte	0x03, 0x19
        /*0062*/ 	.short	0x0020


	//----- nvinfo : EIATTR_PARAM_CBANK
	.align		4
        /*0064*/ 	.byte	0x04, 0x0a
        /*0066*/ 	.short	(.L_19 - .L_18)
	.align		4
.L_18:
        /*0068*/ 	.word	index@(.nv.constant0._Z11kernel_implPKhmPhm)
        /*006c*/ 	.short	0x0380
        /*006e*/ 	.short	0x0020


	//----- nvinfo : EIATTR_SW_WAR
	.align		4
.L_19:
        /*0070*/ 	.byte	0x04, 0x36
        /*0072*/ 	.short	(.L_21 - .L_20)
.L_20:
        /*0074*/ 	.word	0x00000008
.L_21:


//--------------------- .nv.callgraph             --------------------------
	.section	.nv.callgraph,"",@"SHT_CUDA_CALLGRAPH"
	.align	4
	.sectionentsize	8
	.align		4
        /*0000*/ 	.word	0x00000000
	.align		4
        /*0004*/ 	.word	0xffffffff
	.align		4
        /*0008*/ 	.word	0x00000000
	.align		4
        /*000c*/ 	.word	0xfffffffe
	.align		4
        /*0010*/ 	.word	0x00000000
	.align		4
        /*0014*/ 	.word	0xfffffffd
	.align		4
        /*0018*/ 	.word	0x00000000
	.align		4
        /*001c*/ 	.word	0xfffffffc


//--------------------- .text._Z11kernel_implPKhmPhm --------------------------
	.section	.text._Z11kernel_implPKhmPhm,"ax",@progbits
	.align	128
        .global         _Z11kernel_implPKhmPhm
        .type           _Z11kernel_implPKhmPhm,@function
        .size           _Z11kernel_implPKhmPhm,(.L_x_1 - _Z11kernel_implPKhmPhm)
        .other          _Z11kernel_implPKhmPhm,@"STO_CUDA_ENTRY STV_DEFAULT"
_Z11kernel_implPKhmPhm:
.text._Z11kernel_implPKhmPhm:
[----:B------:R-:W-:Y:S01]  /*0000*/  LDC R1, c[0x0][0x37c] ;  /* 0x0000df00ff017b82 */ /* 0x000fe20000000800 */
[----:B------:R-:W0:Y:S01]  /*0010*/  S2R R2, SR_CTAID.X ;  /* 0x0000000000027919 */ /* 0x000e220000002500 */
[----:B------:R-:W1:Y:S01]  /*0020*/  LDCU UR7, c[0x0][0x388] ;  /* 0x00007100ff0777ac */ /* 0x000e620008000800 */
[----:B------:R-:W0:Y:S01]  /*0030*/  S2R R3, SR_TID.X ;  /* 0x0000000000037919 */ /* 0x000e220000002100 */
[----:B------:R-:W2:Y:S01]  /*0040*/  LDCU.64 UR8, c[0x0][0x380] ;  /* 0x00007000ff0877ac */ /* 0x000ea20008000a00 */
[----:B------:R-:W3:Y:S01]  /*0050*/  S2R R13, SR_CTAID.Y ;  /* 0x00000000000d7919 */ /* 0x000ee20000002600 */
[----:B------:R-:W4:Y:S01]  /*0060*/  LDCU.64 UR4, c[0x0][0x358] ;  /* 0x00006b00ff0477ac */ /* 0x000f220008000a00 */
[----:B------:R-:W3:Y:S01]  /*0070*/  S2R R0, SR_TID.Y ;  /* 0x0000000000007919 */ /* 0x000ee20000002200 */
[----:B-1----:R-:W-:Y:S01]  /*0080*/  USHF.R.S32.HI UR6, URZ, 0x1f, UR7 ;  /* 0x0000001fff067899 */ /* 0x002fe20008011407 */
[----:B0-----:R-:W-:Y:S02]  /*0090*/  IMAD R2, R2, 0x20, R3 ;  /* 0x0000002002027824 */ /* 0x001fe400078e0203 */
[----:B---3--:R-:W-:-:S04]  /*00a0*/  IMAD R13, R13, 0x20, R0 ;  /* 0x000000200d0d7824 */ /* 0x008fc800078e0200 */
[----:B------:R-:W-:-:S04]  /*00b0*/  IMAD R0, R13, UR7, R2 ;  /* 0x000000070d007c24 */ /* 0x000fc8000f8e0202 */
[----:B------:R-:W-:-:S05]  /*00c0*/  IMAD.SHL.U32 R0, R0, 0x2, RZ ;  /* 0x0000000200007824 */ /* 0x000fca00078e00ff */
[----:B--2---:R-:W-:-:S04]  /*00d0*/  IADD3 R10, P0, PT, R0, UR8, RZ ;  /* 0x00000008000a7c10 */ /* 0x004fc8000ff1e0ff */
[----:B------:R-:W-:Y:S01]  /*00e0*/  LEA.HI.X.SX32 R11, R0, UR9, 0x1, P0 ;  /* 0x00000009000b7c11 */ /* 0x000fe200080f0eff */
[----:B------:R-:W0:Y:S01]  /*00f0*/  LDCU.128 UR8, c[0x0][0x390] ;  /* 0x00007200ff0877ac */ /* 0x000e220008000c00 */
[----:B------:R-:W-:-:S03]  /*0100*/  IADD3 R8, P0, PT, R10, UR7, RZ ;  /* 0x000000070a087c10 */ /* 0x000fc6000ff1e0ff */
[----:B----4-:R-:W2:Y:S01]  /*0110*/  LDG.E.U8 R24, desc[UR4][R10.64] ;  /* 0x000000040a187981 */ /* 0x010ea2000c1e1100 */
[----:B------:R-:W-:Y:S02]  /*0120*/  IADD3.X R9, PT, PT, R11, UR6, RZ, P0, !PT ;  /* 0x000000060b097c10 */ /* 0x000fe400087fe4ff */
[----:B------:R-:W-:Y:S01]  /*0130*/  IADD3 R6, P0, PT, R8, UR7, RZ ;  /* 0x0000000708067c10 */ /* 0x000fe2000ff1e0ff */
[----:B------:R-:W3:Y:S03]  /*0140*/  LDG.E.U8 R3, desc[UR4][R10.64+0x1] ;  /* 0x000001040a037981 */ /* 0x000ee6000c1e1100 */
[----:B------:R-:W-:Y:S01]  /*0150*/  IADD3.X R7, PT, PT, R9, UR6, RZ, P0, !PT ;  /* 0x0000000609077c10 */ /* 0x000fe200087fe4ff */
[----:B------:R-:W4:Y:S01]  /*0160*/  LDG.E.U8 R25, desc[UR4][R8.64] ;  /* 0x0000000408197981 */ /* 0x000f22000c1e1100 */
[----:B------:R-:W-:-:S03]  /*0170*/  IADD3 R4, P0, PT, R6, UR7, RZ ;  /* 0x0000000706047c10 */ /* 0x000fc6000ff1e0ff */
[----:B------:R-:W5:Y:S01]  /*0180*/  LDG.E.U8 R26, desc[UR4][R6.64] ;  /* 0x00000004061a7981 */ /* 0x000f62000c1e1100 */
[----:B------:R-:W-:-:S03]  /*0190*/  IADD3.X R5, PT, PT, R7, UR6, RZ, P0, !PT ;  /* 0x0000000607057c10 */ /* 0x000fc600087fe4ff */
[----:B------:R-:W3:Y:S04]  /*01a0*/  LDG.E.U8 R12, desc[UR4][R8.64+0x1] ;  /* 0x00000104080c7981 */ /* 0x000ee8000c1e1100 */
        /* <DEDUP_REMOVED lines=10> */
[----:B------:R1:W3:Y:S01]  /*0250*/  LDG.E.U8 R23, desc[UR4][R4.64+0x3] ;  /* 0x0000030404177981 */ /* 0x0002e2000c1e1100 */
[----:B--2---:R-:W-:-:S02]  /*0260*/  I2FP.F32.U32 R24, R24 ;  /* 0x0000001800187245 */ /* 0x004fc40000201000 */
[----:B----4-:R-:W-:Y:S02]  /*0270*/  I2FP.F32.U32 R25, R25 ;  /* 0x0000001900197245 */ /* 0x010fe40000201000 */
[----:B-----5:R-:W-:-:S03]  /*0280*/  I2FP.F32.U32 R27, R26 ;  /* 0x0000001a001b7245 */ /* 0x020fc60000201000 */
[----:B------:R-:W-:Y:S01]  /*0290*/  FADD R24, R24, R25 ;  /* 0x0000001918187221 */ /* 0x000fe20000000000 */
[----:B---3--:R-:W-:-:S03]  /*02a0*/  I2FP.F32.U32 R3, R3 ;  /* 0x0000000300037245 */ /* 0x008fc60000201000 */
[----:B------:R-:W-:Y:S01]  /*02b0*/  FADD R24, R24, R27 ;  /* 0x0000001b18187221 */ /* 0x000fe20000000000 */
[----:B------:R-:W-:Y:S02]  /*02c0*/  I2FP.F32.U32 R25, R0 ;  /* 0x0000000000197245 */ /* 0x000fe40000201000 */
[----:B------:R-:W-:-:S03]  /*02d0*/  I2FP.F32.U32 R12, R12 ;  /* 0x0000000c000c7245 */ /* 0x000fc60000201000 */
[----:B------:R-:W-:Y:S01]  /*02e0*/  FADD R24, R24, R25 ;  /* 0x0000001918187221 */ /* 0x000fe20000000000 */
[----:B------:R-:W-:-:S03]  /*02f0*/  I2FP.F32.U32 R14, R14 ;  /* 0x0000000e000e7245 */ /* 0x000fc60000201000 */
[----:B------:R-:W-:Y:S01]  /*0300*/  FADD R3, R24, R3 ;  /* 0x0000000318037221 */ /* 0x000fe20000000000 */
[----:B------:R-:W-:-:S03]  /*0310*/  I2FP.F32.U32 R0, R15 ;  /* 0x0000000f00007245 */ /* 0x000fc60000201000 */
[----:B------:R-:W-:Y:S01]  /*0320*/  FADD R3, R3, R12 ;  /* 0x0000000c03037221 */ /* 0x000fe20000000000 */
[----:B-1----:R-:W-:-:S03]  /*0330*/  I2FP.F32.U32 R5, R16 ;  /* 0x0000001000057245 */ /* 0x002fc60000201000 */
[----:B------:R-:W-:Y:S01]  /*0340*/  FADD R3, R3, R14 ;  /* 0x0000000e03037221 */ /* 0x000fe20000000000 */
[----:B------:R-:W-:-:S03]  /*0350*/  I2FP.F32.U32 R17, R17 ;  /* 0x0000001100117245 */ /* 0x000fc60000201000 */
[----:B------:R-:W-:Y:S01]  /*0360*/  FADD R0, R3, R0 ;  /* 0x0000000003007221 */ /* 0x000fe20000000000 */
[----:B------:R-:W-:-:S03]  /*0370*/  I2FP.F32.U32 R3, R18 ;  /* 0x0000001200037245 */ /* 0x000fc60000201000 */
[----:B------:R-:W-:Y:S01]  /*0380*/  FADD R0, R0, R5 ;  /* 0x0000000500007221 */ /* 0x000fe20000000000 */
[----:B------:R-:W-:-:S03]  /*0390*/  I2FP.F32.U32 R19, R19 ;  /* 0x0000001300137245 */ /* 0x000fc60000201000 */
[----:B------:R-:W-:-:S04]  /*03a0*/  FADD R0, R0, R17 ;  /* 0x0000001100007221 */ /* 0x000fc80000000000 */
[----:B------:R-:W-:Y:S01]  /*03b0*/  FADD R0, R0, R3 ;  /* 0x0000000300007221 */ /* 0x000fe20000000000 */
[----:B------:R-:W-:-:S03]  /*03c0*/  I2FP.F32.U32 R3, R20 ;  /* 0x0000001400037245 */ /* 0x000fc60000201000 */
        /* <DEDUP_REMOVED lines=8> */
[----:B------:R-:W-:-:S03]  /*0450*/  SHF.R.S32.HI R3, RZ, 0x1f, R2 ;  /* 0x0000001fff037819 */ /* 0x000fc60000011402 */
[----:B------:R-:W-:Y:S01]  /*0460*/  FMUL R0, R0, 0.0625 ;  /* 0x3d80000000007820 */ /* 0x000fe20000400000 */
[----:B0-----:R-:W-:-:S03]  /*0470*/  IMAD.WIDE.U32 R2, R13, UR10, R2 ;  /* 0x0000000a0d027c25 */ /* 0x001fc6000f8e0002 */
[----:B------:R-:W0:Y:S01]  /*0480*/  F2I.U32.TRUNC.NTZ R5, R0 ;  /* 0x0000000000057305 */ /* 0x000e22000020f000 */
[----:B------:R-:W-:Y:S01]  /*0490*/  IMAD R13, R13, UR11, R3 ;  /* 0x0000000b0d0d7c24 */ /* 0x000fe2000f8e0203 */
[----:B------:R-:W-:-:S04]  /*04a0*/  IADD3 R2, P0, PT, R2, UR8, RZ ;  /* 0x0000000802027c10 */ /* 0x000fc8000ff1e0ff */
[----:B------:R-:W-:-:S05]  /*04b0*/  IADD3.X R3, PT, PT, R13, UR9, RZ, P0, !PT ;  /* 0x000000090d037c10 */ /* 0x000fca00087fe4ff */
[----:B0-----:R-:W-:Y:S01]  /*04c0*/  STG.E.U8 desc[UR4][R2.64], R5 ;  /* 0x0000000502007986 */ /* 0x001fe2000c101104 */
[----:B------:R-:W-:Y:S05]  /*04d0*/  EXIT ;  /* 0x000000000000794d */ /* 0x000fea0003800000 */
.L_x_0:
[----:B------:R-:W-:-:S00]  /*04e0*/  BRA `(.L_x_0) ;  /* 0xfffffffc00fc7947 */ /* 0x000fc0000383ffff */
[----:B------:R-:W-:-:S00]  /*04f0*/  NOP ;  /* 0x0000000000007918 */ /* 0x000fc00000000000 */
        /* <DEDUP_REMOVED lines=8> */
.L_x_1:


//--------------------- .nv.shared.reserved.0     --------------------------
	.section	.nv.shared.reserved.0,"aw",@nobits
	.weak		__nv_reservedSMEM_offset_0_alias
	.size		__nv_reservedSMEM_offset_0_alias, 0, 64
	.other		__nv_reservedSMEM_offset_0_alias,@"STO_CUDA_RESERVED_SHARED STV_DEFAULT"
__nv_reservedSMEM_offset_0_alias:
	.zero		0
	.zero		64


//--------------------- .nv.constant0._Z11kernel_implPKhmPhm --------------------------
	.section	.nv.constant0._Z11kernel_implPKhmPhm,"a",@progbits
	.sectionflags	@""
	.align	4
.nv.constant0._Z11kernel_implPKhmPhm:
	.zero		928


//--------------------- SYMBOLS --------------------------

	.type		.nv.reservedSmem.offset0,@object
	.size		.nv.reservedSmem.offset0,0x4
